	.headerflags	@"EF_CUDA_TEXMODE_UNIFIED EF_CUDA_64BIT_ADDRESS EF_CUDA_ACCELERATORS EF_CUDA_SM90 EF_CUDA_VIRTUAL_SM(EF_CUDA_SM90)"
	.elftype	@"ET_EXEC"


//--------------------- .nv.info                  --------------------------
	.section	.nv.info,"",@"SHT_CUDA_INFO"
	.align	4


	//----- nvinfo : EIATTR_REGCOUNT
	.align		4
        /*0000*/ 	.byte	0x04, 0x2f
        /*0002*/ 	.short	(.L_1 - .L_0)
	.align		4
.L_0:
        /*0004*/ 	.word	index@(triton_poi_fused__unsafe_index_add_mul_sub_23)
        /*0008*/ 	.word	0x00000019


	//----- nvinfo : EIATTR_MIN_STACK_SIZE
	.align		4
.L_1:
        /*000c*/ 	.byte	0x04, 0x12
        /*000e*/ 	.short	(.L_3 - .L_2)
	.align		4
.L_2:
        /*0010*/ 	.word	index@(triton_poi_fused__unsafe_index_add_mul_sub_23)
        /*0014*/ 	.word	0x00000000


	//----- nvinfo : EIATTR_FRAME_SIZE
	.align		4
.L_3:
        /*0018*/ 	.byte	0x04, 0x11
        /*001a*/ 	.short	(.L_5 - .L_4)
	.align		4
.L_4:
        /*001c*/ 	.word	index@(triton_poi_fused__unsafe_index_add_mul_sub_23)
        /*0020*/ 	.word	0x00000000


	//----- nvinfo : EIATTR_MIN_STACK_SIZE
	.align		4
.L_5:
        /*0024*/ 	.byte	0x04, 0x12
        /*0026*/ 	.short	(.L_7 - .L_6)
	.align		4
.L_6:
        /*0028*/ 	.word	index@(triton_poi_fused__unsafe_index_add_mul_sub_23)
        /*002c*/ 	.word	0x00000000
.L_7:


//--------------------- .nv.info.triton_poi_fused__unsafe_index_add_mul_sub_23 --------------------------
	.section	.nv.info.triton_poi_fused__unsafe_index_add_mul_sub_23,"",@"SHT_CUDA_INFO"
	.sectionflags	@""
	.align	4


	//----- nvinfo : EIATTR_CUDA_API_VERSION
	.align		4
        /*0000*/ 	.byte	0x04, 0x37
        /*0002*/ 	.short	(.L_9 - .L_8)
.L_8:
        /*0004*/ 	.word	0x0000007c


	//----- nvinfo : EIATTR_KPARAM_INFO
	.align		4
.L_9:
        /*0008*/ 	.byte	0x04, 0x17
        /*000a*/ 	.short	(.L_11 - .L_10)
.L_10:
        /*000c*/ 	.word	0x00000000
        /*0010*/ 	.short	0x0006
        /*0012*/ 	.short	0x0030
        /*0014*/ 	.byte	0x00, 0xf0, 0x11, 0x00


	//----- nvinfo : EIATTR_KPARAM_INFO
	.align		4
.L_11:
        /*0018*/ 	.byte	0x04, 0x17
        /*001a*/ 	.short	(.L_13 - .L_12)
.L_12:
        /*001c*/ 	.word	0x00000000
        /*0020*/ 	.short	0x0005
        /*0022*/ 	.short	0x0028
        /*0024*/ 	.byte	0x00, 0xf4, 0x21, 0x00


	//----- nvinfo : EIATTR_KPARAM_INFO
	.align		4
.L_13:
        /*0028*/ 	.byte	0x04, 0x17
        /*002a*/ 	.short	(.L_15 - .L_14)
.L_14:
        /*002c*/ 	.word	0x00000000
        /*0030*/ 	.short	0x0004
        /*0032*/ 	.short	0x0020
        /*0034*/ 	.byte	0x00, 0xf4, 0x21, 0x00


	//----- nvinfo : EIATTR_KPARAM_INFO
	.align		4
.L_15:
        /*0038*/ 	.byte	0x04, 0x17
        /*003a*/ 	.short	(.L_17 - .L_16)
.L_16:
        /*003c*/ 	.word	0x00000000
        /*0040*/ 	.short	0x0003
        /*0042*/ 	.short	0x0018
        /*0044*/ 	.byte	0x00, 0xf4, 0x21, 0x00


	//----- nvinfo : EIATTR_KPARAM_INFO
	.align		4
.L_17:
        /*0048*/ 	.byte	0x04, 0x17
        /*004a*/ 	.short	(.L_19 - .L_18)
.L_18:
        /*004c*/ 	.word	0x00000000
        /*0050*/ 	.short	0x0002
        /*0052*/ 	.short	0x0010
        /*0054*/ 	.byte	0x00, 0xf4, 0x21, 0x00


	//----- nvinfo : EIATTR_KPARAM_INFO
	.align		4
.L_19:
        /*0058*/ 	.byte	0x04, 0x17
        /*005a*/ 	.short	(.L_21 - .L_20)
.L_20:
        /*005c*/ 	.word	0x00000000
        /*0060*/ 	.short	0x0001
        /*0062*/ 	.short	0x0008
        /*0064*/ 	.byte	0x00, 0xf4, 0x21, 0x00


	//----- nvinfo : EIATTR_KPARAM_INFO
	.align		4
.L_21:
        /*0068*/ 	.byte	0x04, 0x17
        /*006a*/ 	.short	(.L_23 - .L_22)
.L_22:
        /*006c*/ 	.word	0x00000000
        /*0070*/ 	.short	0x0000
        /*0072*/ 	.short	0x0000
        /*0074*/ 	.byte	0x00, 0xf4, 0x21, 0x00


	//----- nvinfo : EIATTR_SPARSE_MMA_MASK
	.align		4
.L_23:
        /*0078*/ 	.byte	0x03, 0x50
        /*007a*/ 	.short	0x0000


	//----- nvinfo : EIATTR_MAXREG_COUNT
	.align		4
        /*007c*/ 	.byte	0x03, 0x1b
        /*007e*/ 	.short	0x00ff


	//----- nvinfo : EIATTR_EXIT_INSTR_OFFSETS
	.align		4
        /*0080*/ 	.byte	0x04, 0x1c
        /*0082*/ 	.short	(.L_25 - .L_24)


	//   ....[0]....
.L_24:
        /*0084*/ 	.word	0x000004e0


	//----- nvinfo : EIATTR_REQNTID
	.align		4
.L_25:
        /*0088*/ 	.byte	0x04, 0x10
        /*008a*/ 	.short	(.L_27 - .L_26)
.L_26:
        /*008c*/ 	.word	0x00000080
        /*0090*/ 	.word	0x00000001
        /*0094*/ 	.word	0x00000001


	//----- nvinfo : EIATTR_CBANK_PARAM_SIZE
	.align		4
.L_27:
        /*0098*/ 	.byte	0x03, 0x19
        /*009a*/ 	.short	0x0034


	//----- nvinfo : EIATTR_PARAM_CBANK
	.align		4
        /*009c*/ 	.byte	0x04, 0x0a
        /*009e*/ 	.short	(.L_29 - .L_28)
	.align		4
.L_28:
        /*00a0*/ 	.word	index@(.nv.constant0.triton_poi_fused__unsafe_index_add_mul_sub_23)
        /*00a4*/ 	.short	0x0210
        /*00a6*/ 	.short	0x0034


	//----- nvinfo : EIATTR_SW_WAR
	.align		4
.L_29:
        /*00a8*/ 	.byte	0x04, 0x36
        /*00aa*/ 	.short	(.L_31 - .L_30)
.L_30:
        /*00ac*/ 	.word	0x00000008
.L_31:


//--------------------- .nv.callgraph             --------------------------
	.section	.nv.callgraph,"",@"SHT_CUDA_CALLGRAPH"
	.align	4
	.sectionentsize	8
	.align		4
        /*0000*/ 	.word	0x00000000
	.align		4
        /*0004*/ 	.word	0xffffffff
	.align		4
        /*0008*/ 	.word	0x00000000
	.align		4
        /*000c*/ 	.word	0xfffffffe
	.align		4
        /*0010*/ 	.word	0x00000000
	.align		4
        /*0014*/ 	.word	0xfffffffd
	.align		4
        /*0018*/ 	.word	0x00000000
	.align		4
        /*001c*/ 	.word	0xfffffffc


//--------------------- .text.triton_poi_fused__unsafe_index_add_mul_sub_23 --------------------------
	.section	.text.triton_poi_fused__unsafe_index_add_mul_sub_23,"ax",@progbits
	.align	128
        .global         triton_poi_fused__unsafe_index_add_mul_sub_23
        .type           triton_poi_fused__unsafe_index_add_mul_sub_23,@function
        .size           triton_poi_fused__unsafe_index_add_mul_sub_23,(.L_x_1 - triton_poi_fused__unsafe_index_add_mul_sub_23)
        .other          triton_poi_fused__unsafe_index_add_mul_sub_23,@"STO_CUDA_ENTRY STV_DEFAULT"
triton_poi_fused__unsafe_index_add_mul_sub_23:
.text.triton_poi_fused__unsafe_index_add_mul_sub_23:
[----:B------:R-:W-:Y:S01]  /*0000*/  LDC R1, c[0x0][0x28] ;  /* 0x00000a00ff017b82 */ /* 0x000fe20000000800 */
[----:B------:R-:W1:Y:S07]  /*0010*/  S2R R0, SR_TID.X ;  /* 0x0000000000007919 */ /* 0x000e6e0000002100 */
[----:B------:R-:W2:Y:S01]  /*0020*/  LDC.64 R14, c[0x0][0x210] ;  /* 0x00008400ff0e7b82 */ /* 0x000ea20000000a00 */
[----:B------:R-:W-:Y:S01]  /*0030*/  ULDC.64 UR4, c[0x0][0x208] ;  /* 0x0000820000047ab9 */ /* 0x000fe20000000a00 */
[----:B------:R-:W-:Y:S01]  /*0040*/  ULDC.64 UR6, c[0x0][0x220] ;  /* 0x0000880000067ab9 */ /* 0x000fe20000000a00 */
[----:B------:R-:W3:Y:S05]  /*0050*/  S2R R3, SR_CTAID.X ;  /* 0x0000000000037919 */ /* 0x000eea0000002500 */
[----:B------:R-:W4:Y:S01]  /*0060*/  LDC.64 R8, c[0x0][0x218] ;  /* 0x00008600ff087b82 */ /* 0x000f220000000a00 */
[----:B-1----:R-:W-:-:S05]  /*0070*/  IMAD.SHL.U32 R0, R0, 0x2, RZ ;  /* 0x0000000200007824 */ /* 0x002fca00078e00ff */
[----:B------:R-:W-:-:S05]  /*0080*/  LOP3.LUT R0, R0, 0xfe, RZ, 0xc0, !PT ;  /* 0x000000fe00007812 */ /* 0x000fca00078ec0ff */
[----:B---3--:R-:W-:-:S05]  /*0090*/  IMAD R0, R3, 0x100, R0 ;  /* 0x0000010003007824 */ /* 0x008fca00078e0200 */
[----:B------:R-:W-:-:S04]  /*00a0*/  SHF.R.S32.HI R5, RZ, 0x1f, R0 ;  /* 0x0000001fff057819 */ /* 0x000fc80000011400 */
[----:B------:R-:W-:-:S04]  /*00b0*/  LEA.HI R2, R5, R0, RZ, 0x2 ;  /* 0x0000000005027211 */ /* 0x000fc800078f10ff */
[----:B------:R-:W-:Y:S02]  /*00c0*/  SHF.R.S32.HI R4, RZ, 0x2, R2 ;  /* 0x00000002ff047819 */ /* 0x000fe40000011402 */
[----:B------:R-:W-:Y:S02]  /*00d0*/  LOP3.LUT R7, R2, 0xfffffffc, RZ, 0xc0, !PT ;  /* 0xfffffffc02077812 */ /* 0x000fe400078ec0ff */
[----:B------:R-:W-:-:S04]  /*00e0*/  LEA.HI R5, R4, R4, RZ, 0x2 ;  /* 0x0000000404057211 */ /* 0x000fc800078f10ff */
[----:B------:R-:W-:-:S05]  /*00f0*/  LOP3.LUT R5, R5, 0xfffffffc, RZ, 0xc0, !PT ;  /* 0xfffffffc05057812 */ /* 0x000fca00078ec0ff */
[----:B------:R-:W-:-:S04]  /*0100*/  IMAD.IADD R5, R4, 0x1, -R5 ;  /* 0x0000000104057824 */ /* 0x000fc800078e0a05 */
[----:B--2---:R-:W-:Y:S02]  /*0110*/  IMAD.WIDE R14, R5, 0x8, R14 ;  /* 0x00000008050e7825 */ /* 0x004fe400078e020e */
[----:B------:R-:W1:Y:S04]  /*0120*/  LDC.64 R4, c[0x0][0x228] ;  /* 0x00008a00ff047b82 */ /* 0x000e680000000a00 */
[----:B------:R-:W2:Y:S01]  /*0130*/  LDG.E.EL.64 R14, desc[UR4][R14.64] ;  /* 0x000000040e0e7981 */ /* 0x000ea2000c2e1b00 */
[----:B------:R-:W-:-:S04]  /*0140*/  IMAD.IADD R12, R0, 0x1, -R7 ;  /* 0x00000001000c7824 */ /* 0x000fc800078e0a07 */
[----:B----4-:R-:W-:-:S06]  /*0150*/  IMAD.WIDE R8, R12, 0x8, R8 ;  /* 0x000000080c087825 */ /* 0x010fcc00078e0208 */
[----:B------:R-:W3:Y:S01]  /*0160*/  LDG.E.EL.128 R8, desc[UR4][R8.64] ;  /* 0x0000000408087981 */ /* 0x000ee2000c2e1d00 */
[----:B-1----:R-:W-:-:S06]  /*0170*/  IMAD.WIDE R4, R12, 0x8, R4 ;  /* 0x000000080c047825 */ /* 0x002fcc00078e0204 */
[----:B------:R-:W4:Y:S01]  /*0180*/  LDG.E.EL.128 R4, desc[UR4][R4.64] ;  /* 0x0000000404047981 */ /* 0x000f22000c2e1d00 */
[----:B------:R-:W-:-:S04]  /*0190*/  SHF.R.S32.HI R3, RZ, 0x17, R3 ;  /* 0x00000017ff037819 */ /* 0x000fc80000011403 */
[----:B------:R-:W-:-:S04]  /*01a0*/  SGXT R3, R3, 0x1 ;  /* 0x000000010303781a */ /* 0x000fc80000000200 */
[----:B------:R-:W-:Y:S02]  /*01b0*/  LEA.HI R3, R3, R0, RZ, 0x4 ;  /* 0x0000000003037211 */ /* 0x000fe400078f20ff */
[----:B--2---:R-:W-:-:S04]  /*01c0*/  SHF.R.U32.HI R13, RZ, 0x1e, R15 ;  /* 0x0000001eff0d7819 */ /* 0x004fc8000001160f */
[----:B------:R-:W-:-:S04]  /*01d0*/  LOP3.LUT R13, R13, 0x2, RZ, 0xc0, !PT ;  /* 0x000000020d0d7812 */ /* 0x000fc800078ec0ff */
[----:B------:R-:W-:Y:S02]  /*01e0*/  IADD3 R16, P0, R14, R13, RZ ;  /* 0x0000000d0e107210 */ /* 0x000fe40007f1e0ff */
[----:B---3--:R-:W-:-:S03]  /*01f0*/  SHF.R.U32.HI R19, RZ, 0x1c, R9 ;  /* 0x0000001cff137819 */ /* 0x008fc60000011609 */
[----:B------:R-:W-:Y:S01]  /*0200*/  IMAD.X R13, RZ, RZ, R15, P0 ;  /* 0x000000ffff0d7224 */ /* 0x000fe200000e060f */
[----:B------:R-:W-:Y:S01]  /*0210*/  LEA R2, P0, R8, UR6, 0x2 ;  /* 0x0000000608027c11 */ /* 0x000fe2000f8010ff */
[----:B------:R-:W-:Y:S01]  /*0220*/  IMAD.SHL.U32 R14, R16, 0x8, RZ ;  /* 0x00000008100e7824 */ /* 0x000fe200078e00ff */
[----:B------:R-:W-:Y:S02]  /*0230*/  SHF.R.U32.HI R15, RZ, 0x1c, R11 ;  /* 0x0000001cff0f7819 */ /* 0x000fe4000001160b */
[----:B------:R-:W-:Y:S02]  /*0240*/  LEA R17, P1, R10, UR6, 0x2 ;  /* 0x000000060a117c11 */ /* 0x000fe4000f8210ff */
[----:B------:R-:W-:Y:S02]  /*0250*/  LEA.HI.X R18, R8, UR7, R9, 0x2, P0 ;  /* 0x0000000708127c11 */ /* 0x000fe400080f1409 */
[----:B------:R-:W-:Y:S02]  /*0260*/  SHF.L.U64.HI R13, R16, 0x3, R13 ;  /* 0x00000003100d7819 */ /* 0x000fe4000001020d */
[----:B------:R-:W-:-:S02]  /*0270*/  LOP3.LUT R15, R15, 0x8, RZ, 0xc0, !PT ;  /* 0x000000080f0f7812 */ /* 0x000fc400078ec0ff */
[----:B----4-:R-:W-:Y:S02]  /*0280*/  LEA R9, P4, R4, UR6, 0x2 ;  /* 0x0000000604097c11 */ /* 0x010fe4000f8810ff */
[----:B------:R-:W-:Y:S02]  /*0290*/  LEA.HI.X R16, R10, UR7, R11, 0x2, P1 ;  /* 0x000000070a107c11 */ /* 0x000fe400088f140b */
[--C-:B------:R-:W-:Y:S02]  /*02a0*/  SHF.R.U32.HI R11, RZ, 0x1c, R5.reuse ;  /* 0x0000001cff0b7819 */ /* 0x100fe40000011605 */
[----:B------:R-:W-:Y:S02]  /*02b0*/  LEA.HI.X R20, R4, UR7, R5, 0x2, P4 ;  /* 0x0000000704147c11 */ /* 0x000fe4000a0f1405 */
[----:B------:R-:W1:Y:S01]  /*02c0*/  LDC.64 R4, c[0x0][0x230] ;  /* 0x00008c00ff047b82 */ /* 0x000e620000000a00 */
[----:B------:R-:W-:Y:S02]  /*02d0*/  IADD3 R8, P2, P3, R14, R17, R15 ;  /* 0x000000110e087210 */ /* 0x000fe40007b5e00f */
[----:B------:R-:W-:-:S02]  /*02e0*/  LOP3.LUT R19, R19, 0x8, RZ, 0xc0, !PT ;  /* 0x0000000813137812 */ /* 0x000fc400078ec0ff */
[----:B------:R-:W-:Y:S02]  /*02f0*/  LEA R15, P4, R6, UR6, 0x2 ;  /* 0x00000006060f7c11 */ /* 0x000fe4000f8810ff */
[----:B------:R-:W-:Y:S02]  /*0300*/  SHF.R.U32.HI R10, RZ, 0x1c, R7 ;  /* 0x0000001cff0a7819 */ /* 0x000fe40000011607 */
[----:B------:R-:W-:Y:S02]  /*0310*/  LOP3.LUT R11, R11, 0x8, RZ, 0xc0, !PT ;  /* 0x000000080b0b7812 */ /* 0x000fe400078ec0ff */
[----:B------:R-:W-:Y:S02]  /*0320*/  IADD3 R2, P0, P1, R14, R2, R19 ;  /* 0x000000020e027210 */ /* 0x000fe4000791e013 */
[----:B------:R-:W-:Y:S02]  /*0330*/  LEA.HI.X R22, R6, UR7, R7, 0x2, P4 ;  /* 0x0000000706167c11 */ /* 0x000fe4000a0f1407 */
[----:B------:R-:W-:-:S02]  /*0340*/  LOP3.LUT R7, R10, 0x8, RZ, 0xc0, !PT ;  /* 0x000000080a077812 */ /* 0x000fc400078ec0ff */
[C---:B------:R-:W-:Y:S02]  /*0350*/  IADD3 R6, P4, P5, R14.reuse, R9, R11 ;  /* 0x000000090e067210 */ /* 0x040fe40007d9e00b */
[----:B------:R-:W-:Y:S02]  /*0360*/  SHF.R.S32.HI R11, RZ, 0x4, R3 ;  /* 0x00000004ff0b7819 */ /* 0x000fe40000011403 */
[----:B------:R-:W-:Y:S02]  /*0370*/  IADD3.X R3, R13, R18, RZ, P0, P1 ;  /* 0x000000120d037210 */ /* 0x000fe400007e24ff */
[----:B------:R-:W-:Y:S01]  /*0380*/  IADD3 R10, P0, P1, R14, R15, R7 ;  /* 0x0000000f0e0a7210 */ /* 0x000fe2000791e007 */
[----:B------:R-:W-:Y:S01]  /*0390*/  IMAD.SHL.U32 R15, R11, 0x4, RZ ;  /* 0x000000040b0f7824 */ /* 0x000fe200078e00ff */
[C---:B------:R-:W-:Y:S02]  /*03a0*/  IADD3.X R9, R13.reuse, R16, RZ, P2, P3 ;  /* 0x000000100d097210 */ /* 0x040fe400017e64ff */
[----:B------:R-:W-:Y:S01]  /*03b0*/  IADD3.X R7, R13, R20, RZ, P4, P5 ;  /* 0x000000140d077210 */ /* 0x000fe200027ea4ff */
[----:B------:R-:W-:Y:S01]  /*03c0*/  IMAD.WIDE R2, R15, 0x4, R2 ;  /* 0x000000040f027825 */ /* 0x000fe200078e0202 */
[----:B------:R-:W-:-:S03]  /*03d0*/  IADD3.X R11, R13, R22, RZ, P0, P1 ;  /* 0x000000160d0b7210 */ /* 0x000fc600007e24ff */
[C---:B------:R-:W-:Y:S02]  /*03e0*/  IMAD.WIDE R8, R15.reuse, 0x4, R8 ;  /* 0x000000040f087825 */ /* 0x040fe400078e0208 */
[----:B------:R-:W2:Y:S02]  /*03f0*/  LDG.E.EL R3, desc[UR4][R2.64] ;  /* 0x0000000402037981 */ /* 0x000ea4000c2e1900 */
[C---:B------:R-:W-:Y:S02]  /*0400*/  IMAD.WIDE R6, R15.reuse, 0x4, R6 ;  /* 0x000000040f067825 */ /* 0x040fe400078e0206 */
[----:B------:R-:W3:Y:S02]  /*0410*/  LDG.E.EL R8, desc[UR4][R8.64] ;  /* 0x0000000408087981 */ /* 0x000ee4000c2e1900 */
[----:B------:R-:W-:Y:S02]  /*0420*/  IMAD.WIDE R10, R15, 0x4, R10 ;  /* 0x000000040f0a7825 */ /* 0x000fe400078e020a */
[----:B------:R-:W2:Y:S02]  /*0430*/  LDG.E.EL R6, desc[UR4][R6.64] ;  /* 0x0000000406067981 */ /* 0x000ea4000c2e1900 */
[----:B-1----:R-:W-:-:S02]  /*0440*/  IMAD.WIDE R4, R12, 0x4, R4 ;  /* 0x000000040c047825 */ /* 0x002fc400078e0204 */
[----:B------:R-:W3:Y:S01]  /*0450*/  LDG.E.EL R11, desc[UR4][R10.64] ;  /* 0x000000040a0b7981 */ /* 0x000ee2000c2e1900 */
[----:B------:R-:W1:Y:S03]  /*0460*/  LDC.64 R12, c[0x0][0x238] ;  /* 0x00008e00ff0c7b82 */ /* 0x000e660000000a00 */
[----:B------:R-:W4:Y:S01]  /*0470*/  LDG.E.EL.64 R4, desc[UR4][R4.64] ;  /* 0x0000000404047981 */ /* 0x000f22000c2e1b00 */
[----:B-1----:R-:W-:-:S04]  /*0480*/  IMAD.WIDE R12, R0, 0x4, R12 ;  /* 0x00000004000c7825 */ /* 0x002fc800078e020c */
[----:B--2---:R-:W-:Y:S01]  /*0490*/  FADD R14, -R3, R6 ;  /* 0x00000006030e7221 */ /* 0x004fe20000000100 */
[----:B---3--:R-:W-:-:S03]  /*04a0*/  FADD R15, -R8, R11 ;  /* 0x0000000b080f7221 */ /* 0x008fc60000000100 */
[----:B----4-:R-:W-:Y:S01]  /*04b0*/  FFMA R14, R4, R14, R3 ;  /* 0x0000000e040e7223 */ /* 0x010fe20000000003 */
[----:B------:R-:W-:-:S05]  /*04c0*/  FFMA R15, R5, R15, R8 ;  /* 0x0000000f050f7223 */ /* 0x000fca0000000008 */
[----:B------:R-:W-:Y:S01]  /*04d0*/  STG.E.64 desc[UR4][R12.64], R14 ;  /* 0x0000000e0c007986 */ /* 0x000fe2000c101b04 */
[----:B------:R-:W-:Y:S05]  /*04e0*/  EXIT ;  /* 0x000000000000794d */ /* 0x000fea0003800000 */
.L_x_0:
[----:B------:R-:W-:-:S00]  /*04f0*/  BRA `(.L_x_0) ;  /* 0xfffffffc00fc7947 */ /* 0x000fc0000383ffff */
[----:B------:R-:W-:-:S00]  /*0500*/  NOP ;  /* 0x0000000000007918 */ /* 0x000fc00000000000 */
[----:B------:R-:W-:-:S00]  /*0510*/  NOP ;  /* 0x0000000000007918 */ /* 0x000fc00000000000 */
[----:B------:R-:W-:-:S00]  /*0520*/  NOP ;  /* 0x0000000000007918 */ /* 0x000fc00000000000 */
[----:B------:R-:W-:-:S00]  /*0530*/  NOP ;  /* 0x0000000000007918 */ /* 0x000fc00000000000 */
[----:B------:R-:W-:-:S00]  /*0540*/  NOP ;  /* 0x0000000000007918 */ /* 0x000fc00000000000 */
[----:B------:R-:W-:-:S00]  /*0550*/  NOP ;  /* 0x0000000000007918 */ /* 0x000fc00000000000 */
[----:B------:R-:W-:-:S00]  /*0560*/  NOP ;  /* 0x0000000000007918 */ /* 0x000fc00000000000 */
[----:B------:R-:W-:-:S00]  /*0570*/  NOP ;  /* 0x0000000000007918 */ /* 0x000fc00000000000 */
.L_x_1:


//--------------------- .nv.constant0.triton_poi_fused__unsafe_index_add_mul_sub_23 --------------------------
	.section	.nv.constant0.triton_poi_fused__unsafe_index_add_mul_sub_23,"a",@progbits
	.sectionflags	@""
	.align	4
.nv.constant0.triton_poi_fused__unsafe_index_add_mul_sub_23:
	.zero		580
